//
// Generated by NVIDIA NVVM Compiler
//
// Compiler Build ID: CL-36424714
// Cuda compilation tools, release 13.0, V13.0.88
// Based on NVVM 20.0.0
//

.version 9.0
.target sm_100
.address_size 64

	// .globl	_Z11gpu_mat_mulP6MatrixS0_S0_

.visible .entry _Z11gpu_mat_mulP6MatrixS0_S0_(
	.param .u64 .ptr .align 1 _Z11gpu_mat_mulP6MatrixS0_S0__param_0,
	.param .u64 .ptr .align 1 _Z11gpu_mat_mulP6MatrixS0_S0__param_1,
	.param .u64 .ptr .align 1 _Z11gpu_mat_mulP6MatrixS0_S0__param_2
)
{
	.reg .pred 	%p<12>;
	.reg .b32 	%r<76>;
	.reg .b64 	%rd<82>;

	ld.param.u64 	%rd28, [_Z11gpu_mat_mulP6MatrixS0_S0__param_0];
	ld.param.u64 	%rd29, [_Z11gpu_mat_mulP6MatrixS0_S0__param_1];
	ld.param.u64 	%rd30, [_Z11gpu_mat_mulP6MatrixS0_S0__param_2];
	cvta.to.global.u64 	%rd1, %rd30;
	cvta.to.global.u64 	%rd2, %rd29;
	cvta.to.global.u64 	%rd3, %rd28;
	mov.u32 	%r13, %ctaid.y;
	mov.u32 	%r14, %ntid.y;
	mov.u32 	%r15, %tid.y;
	mad.lo.s32 	%r16, %r13, %r14, %r15;
	cvt.u64.u32 	%rd4, %r16;
	mov.u32 	%r17, %ctaid.x;
	mov.u32 	%r18, %ntid.x;
	mov.u32 	%r19, %tid.x;
	mad.lo.s32 	%r20, %r17, %r18, %r19;
	cvt.u64.u32 	%rd5, %r20;
	ld.global.u64 	%rd6, [%rd3];
	setp.le.u64 	%p1, %rd6, %rd5;
	@%p1 bra 	$L__BB0_15;
	ld.global.u64 	%rd7, [%rd2+8];
	setp.le.u64 	%p2, %rd7, %rd4;
	@%p2 bra 	$L__BB0_15;
	ld.global.u64 	%rd8, [%rd1];
	setp.eq.s64 	%p3, %rd8, 0;
	mov.b32 	%r75, 0;
	@%p3 bra 	$L__BB0_14;
	ld.global.u64 	%rd32, [%rd3+16];
	cvta.to.global.u64 	%rd9, %rd32;
	mul.lo.s64 	%rd10, %rd6, %rd4;
	ld.global.u64 	%rd33, [%rd2+16];
	cvta.to.global.u64 	%rd11, %rd33;
	and.b64  	%rd12, %rd8, 7;
	setp.lt.u64 	%p4, %rd8, 8;
	mov.b32 	%r75, 0;
	mov.b64 	%rd80, 0;
	@%p4 bra 	$L__BB0_6;
	and.b64  	%rd80, %rd8, -8;
	shl.b64 	%rd34, %rd5, 2;
	add.s64 	%rd77, %rd11, %rd34;
	shl.b64 	%rd35, %rd10, 2;
	add.s64 	%rd36, %rd35, %rd9;
	add.s64 	%rd76, %rd36, 16;
	mov.b32 	%r75, 0;
	mov.u64 	%rd78, %rd80;
$L__BB0_5:
	.pragma "nounroll";
	ld.global.u32 	%r25, [%rd76+-16];
	ld.global.u32 	%r26, [%rd77];
	mad.lo.s32 	%r27, %r26, %r25, %r75;
	ld.global.u32 	%r28, [%rd76+-12];
	shl.b64 	%rd37, %rd7, 2;
	add.s64 	%rd38, %rd77, %rd37;
	ld.global.u32 	%r29, [%rd38];
	mad.lo.s32 	%r30, %r29, %r28, %r27;
	ld.global.u32 	%r31, [%rd76+-8];
	add.s64 	%rd39, %rd38, %rd37;
	ld.global.u32 	%r32, [%rd39];
	mad.lo.s32 	%r33, %r32, %r31, %r30;
	ld.global.u32 	%r34, [%rd76+-4];
	add.s64 	%rd40, %rd39, %rd37;
	ld.global.u32 	%r35, [%rd40];
	mad.lo.s32 	%r36, %r35, %r34, %r33;
	ld.global.u32 	%r37, [%rd76];
	add.s64 	%rd41, %rd40, %rd37;
	ld.global.u32 	%r38, [%rd41];
	mad.lo.s32 	%r39, %r38, %r37, %r36;
	ld.global.u32 	%r40, [%rd76+4];
	add.s64 	%rd42, %rd41, %rd37;
	ld.global.u32 	%r41, [%rd42];
	mad.lo.s32 	%r42, %r41, %r40, %r39;
	ld.global.u32 	%r43, [%rd76+8];
	add.s64 	%rd43, %rd42, %rd37;
	ld.global.u32 	%r44, [%rd43];
	mad.lo.s32 	%r45, %r44, %r43, %r42;
	ld.global.u32 	%r46, [%rd76+12];
	add.s64 	%rd44, %rd43, %rd37;
	ld.global.u32 	%r47, [%rd44];
	mad.lo.s32 	%r75, %r47, %r46, %r45;
	add.s64 	%rd78, %rd78, -8;
	shl.b64 	%rd45, %rd7, 5;
	add.s64 	%rd77, %rd77, %rd45;
	add.s64 	%rd76, %rd76, 32;
	setp.ne.s64 	%p5, %rd78, 0;
	@%p5 bra 	$L__BB0_5;
$L__BB0_6:
	setp.eq.s64 	%p6, %rd12, 0;
	@%p6 bra 	$L__BB0_14;
	and.b64  	%rd23, %rd8, 3;
	setp.lt.u64 	%p7, %rd12, 4;
	@%p7 bra 	$L__BB0_9;
	add.s64 	%rd46, %rd10, %rd80;
	shl.b64 	%rd47, %rd46, 2;
	add.s64 	%rd48, %rd9, %rd47;
	ld.global.u32 	%r49, [%rd48];
	mad.lo.s64 	%rd49, %rd7, %rd80, %rd5;
	shl.b64 	%rd50, %rd49, 2;
	add.s64 	%rd51, %rd11, %rd50;
	ld.global.u32 	%r50, [%rd51];
	mad.lo.s32 	%r51, %r50, %r49, %r75;
	ld.global.u32 	%r52, [%rd48+4];
	shl.b64 	%rd52, %rd7, 2;
	add.s64 	%rd53, %rd51, %rd52;
	ld.global.u32 	%r53, [%rd53];
	mad.lo.s32 	%r54, %r53, %r52, %r51;
	ld.global.u32 	%r55, [%rd48+8];
	add.s64 	%rd54, %rd53, %rd52;
	ld.global.u32 	%r56, [%rd54];
	mad.lo.s32 	%r57, %r56, %r55, %r54;
	ld.global.u32 	%r58, [%rd48+12];
	add.s64 	%rd55, %rd54, %rd52;
	ld.global.u32 	%r59, [%rd55];
	mad.lo.s32 	%r75, %r59, %r58, %r57;
	add.s64 	%rd80, %rd80, 4;
$L__BB0_9:
	setp.eq.s64 	%p8, %rd23, 0;
	@%p8 bra 	$L__BB0_14;
	setp.eq.s64 	%p9, %rd23, 1;
	@%p9 bra 	$L__BB0_12;
	add.s64 	%rd56, %rd10, %rd80;
	shl.b64 	%rd57, %rd56, 2;
	add.s64 	%rd58, %rd9, %rd57;
	ld.global.u32 	%r61, [%rd58];
	mad.lo.s64 	%rd59, %rd7, %rd80, %rd5;
	shl.b64 	%rd60, %rd59, 2;
	add.s64 	%rd61, %rd11, %rd60;
	ld.global.u32 	%r62, [%rd61];
	mad.lo.s32 	%r63, %r62, %r61, %r75;
	ld.global.u32 	%r64, [%rd58+4];
	shl.b64 	%rd62, %rd7, 2;
	add.s64 	%rd63, %rd61, %rd62;
	ld.global.u32 	%r65, [%rd63];
	mad.lo.s32 	%r75, %r65, %r64, %r63;
	add.s64 	%rd80, %rd80, 2;
$L__BB0_12:
	and.b64  	%rd64, %rd8, 1;
	setp.eq.b64 	%p10, %rd64, 1;
	not.pred 	%p11, %p10;
	@%p11 bra 	$L__BB0_14;
	add.s64 	%rd65, %rd10, %rd80;
	shl.b64 	%rd66, %rd65, 2;
	add.s64 	%rd67, %rd9, %rd66;
	ld.global.u32 	%r66, [%rd67];
	mad.lo.s64 	%rd68, %rd7, %rd80, %rd5;
	shl.b64 	%rd69, %rd68, 2;
	add.s64 	%rd70, %rd11, %rd69;
	ld.global.u32 	%r67, [%rd70];
	mad.lo.s32 	%r75, %r67, %r66, %r75;
$L__BB0_14:
	ld.global.u64 	%rd71, [%rd1+16];
	cvta.to.global.u64 	%rd72, %rd71;
	mad.lo.s64 	%rd73, %rd8, %rd4, %rd5;
	shl.b64 	%rd74, %rd73, 2;
	add.s64 	%rd75, %rd72, %rd74;
	st.global.u32 	[%rd75], %r75;
$L__BB0_15:
	ret;

}


// ===== COMPILED SASS (sm_100) =====

	.target	sm_100

	.elftype	@"ET_EXEC"


//--------------------- .note.nv.tkinfo           --------------------------
	.section	.note.nv.tkinfo,"",@"SHT_NOTE"
	.sectionflags	@"SHF_NOTE_NV_TKINFO"
	.tkinfo
        /*0018*/ 	.word	0x00000002
        /*0030*/ 	.string	""
        /*0030*/ 	.string	"ptxas"
        /*0030*/ 	.string	"Cuda compilation tools, release 13.0, V13.0.88"
        /*0030*/ 	.string	"Build cuda_13.0.r13.0/compiler.36424714_0"
        /*0030*/ 	.string	"-arch sm_100 -m 64 "



//--------------------- .note.nv.cuinfo           --------------------------
	.section	.note.nv.cuinfo,"",@"SHT_NOTE"
	.sectionflags	@"SHF_NOTE_NV_CUINFO"
        /*0018*/ 	.short	0x0002
        /*001a*/ 	.short	0x0064
        /*001c*/ 	.short	0x0082
	.zero		2


//--------------------- .nv.info                  --------------------------
	.section	.nv.info,"",@"SHT_CUDA_INFO"
	.align	4


	//----- nvinfo : EIATTR_REGCOUNT
	.align		4
        /*0000*/ 	.byte	0x04, 0x2f
        /*0002*/ 	.short	(.L_1 - .L_0)
	.align		4
.L_0:
        /*0004*/ 	.word	index@(_Z11gpu_mat_mulP6MatrixS0_S0_)
        /*0008*/ 	.word	0x00000020


	//----- nvinfo : EIATTR_FRAME_SIZE
	.align		4
.L_1:
        /*000c*/ 	.byte	0x04, 0x11
        /*000e*/ 	.short	(.L_3 - .L_2)
	.align		4
.L_2:
        /*0010*/ 	.word	index@(_Z11gpu_mat_mulP6MatrixS0_S0_)
        /*0014*/ 	.word	0x00000000


	//----- nvinfo : EIATTR_MIN_STACK_SIZE
	.align		4
.L_3:
        /*0018*/ 	.byte	0x04, 0x12
        /*001a*/ 	.short	(.L_5 - .L_4)
	.align		4
.L_4:
        /*001c*/ 	.word	index@(_Z11gpu_mat_mulP6MatrixS0_S0_)
        /*0020*/ 	.word	0x00000000
.L_5:


//--------------------- .nv.compat                --------------------------
	.section	.nv.compat,"",@"SHT_CUDA_COMPAT_INFO"
	.align	4
        /*0000*/ 	.byte	0x02, 0x09, 0x00, 0x00, 0x02, 0x02, 0x01, 0x00, 0x02, 0x05, 0x05, 0x00, 0x03, 0x07, 0x01, 0x01
        /*0010*/ 	.byte	0x02, 0x03, 0x00, 0x00, 0x02, 0x06, 0x01, 0x00, 0x04, 0x0b, 0x08, 0x00, 0x09, 0x00, 0x00, 0x00
        /*0020*/ 	.byte	0x00, 0x00, 0x00, 0x00


//--------------------- .nv.info._Z11gpu_mat_mulP6MatrixS0_S0_ --------------------------
	.section	.nv.info._Z11gpu_mat_mulP6MatrixS0_S0_,"",@"SHT_CUDA_INFO"
	.sectionflags	@""
	.align	4


	//----- nvinfo : EIATTR_CUDA_API_VERSION
	.align		4
        /*0000*/ 	.byte	0x04, 0x37
        /*0002*/ 	.short	(.L_7 - .L_6)
.L_6:
        /*0004*/ 	.word	0x00000082


	//----- nvinfo : EIATTR_KPARAM_INFO
	.align		4
.L_7:
        /*0008*/ 	.byte	0x04, 0x17
        /*000a*/ 	.short	(.L_9 - .L_8)
.L_8:
        /*000c*/ 	.word	0x00000000
        /*0010*/ 	.short	0x0002
        /*0012*/ 	.short	0x0010
        /*0014*/ 	.byte	0x00, 0xf5, 0x21, 0x00


	//----- nvinfo : EIATTR_KPARAM_INFO
	.align		4
.L_9:
        /*0018*/ 	.byte	0x04, 0x17
        /*001a*/ 	.short	(.L_11 - .L_10)
.L_10:
        /*001c*/ 	.word	0x00000000
        /*0020*/ 	.short	0x0001
        /*0022*/ 	.short	0x0008
        /*0024*/ 	.byte	0x00, 0xf5, 0x21, 0x00


	//----- nvinfo : EIATTR_KPARAM_INFO
	.align		4
.L_11:
        /*0028*/ 	.byte	0x04, 0x17
        /*002a*/ 	.short	(.L_13 - .L_12)
.L_12:
        /*002c*/ 	.word	0x00000000
        /*0030*/ 	.short	0x0000
        /*0032*/ 	.short	0x0000
        /*0034*/ 	.byte	0x00, 0xf5, 0x21, 0x00


	//----- nvinfo : EIATTR_SPARSE_MMA_MASK
	.align		4
.L_13:
        /*0038*/ 	.byte	0x03, 0x50
        /*003a*/ 	.short	0x0000


	//----- nvinfo : EIATTR_MAXREG_COUNT
	.align		4
        /*003c*/ 	.byte	0x03, 0x1b
        /*003e*/ 	.short	0x00ff


	//----- nvinfo : EIATTR_MERCURY_ISA_VERSION
	.align		4
        /*0040*/ 	.byte	0x03, 0x5f
        /*0042*/ 	.short	0x0101


	//----- nvinfo : EIATTR_VRC_CTA_INIT_COUNT
	.align		4
        /*0044*/ 	.byte	0x02, 0x4a
	.zero		1
	.zero		1


	//----- nvinfo : EIATTR_EXIT_INSTR_OFFSETS
	.align		4
        /*0048*/ 	.byte	0x04, 0x1c
        /*004a*/ 	.short	(.L_15 - .L_14)


	//   ....[0]....
.L_14:
        /*004c*/ 	.word	0x000000e0


	//   ....[1]....
        /*0050*/ 	.word	0x00000160


	//   ....[2]....
        /*0054*/ 	.word	0x00000cf0


	//----- nvinfo : EIATTR_CBANK_PARAM_SIZE
	.align		4
.L_15:
        /*0058*/ 	.byte	0x03, 0x19
        /*005a*/ 	.short	0x0018


	//----- nvinfo : EIATTR_PARAM_CBANK
	.align		4
        /*005c*/ 	.byte	0x04, 0x0a
        /*005e*/ 	.short	(.L_17 - .L_16)
	.align		4
.L_16:
        /*0060*/ 	.word	index@(.nv.constant0._Z11gpu_mat_mulP6MatrixS0_S0_)
        /*0064*/ 	.short	0x0380
        /*0066*/ 	.short	0x0018


	//----- nvinfo : EIATTR_SW_WAR
	.align		4
.L_17:
        /*0068*/ 	.byte	0x04, 0x36
        /*006a*/ 	.short	(.L_19 - .L_18)
.L_18:
        /*006c*/ 	.word	0x00000008
.L_19:


//--------------------- .nv.callgraph             --------------------------
	.section	.nv.callgraph,"",@"SHT_CUDA_CALLGRAPH"
	.align	4
	.sectionentsize	8
	.align		4
        /*0000*/ 	.word	0x00000000
	.align		4
        /*0004*/ 	.word	0xffffffff
	.align		4
        /*0008*/ 	.word	0x00000000
	.align		4
        /*000c*/ 	.word	0xfffffffe
	.align		4
        /*0010*/ 	.word	0x00000000
	.align		4
        /*0014*/ 	.word	0xfffffffd
	.align		4
        /*0018*/ 	.word	0x00000000
	.align		4
        /*001c*/ 	.word	0xfffffffc


//--------------------- .text._Z11gpu_mat_mulP6MatrixS0_S0_ --------------------------
	.section	.text._Z11gpu_mat_mulP6MatrixS0_S0_,"ax",@progbits
	.align	128
        .global         _Z11gpu_mat_mulP6MatrixS0_S0_
        .type           _Z11gpu_mat_mulP6MatrixS0_S0_,@function
        .size           _Z11gpu_mat_mulP6MatrixS0_S0_,(.L_x_6 - _Z11gpu_mat_mulP6MatrixS0_S0_)
        .other          _Z11gpu_mat_mulP6MatrixS0_S0_,@"STO_CUDA_ENTRY STV_DEFAULT"
_Z11gpu_mat_mulP6MatrixS0_S0_:
.text._Z11gpu_mat_mulP6MatrixS0_S0_:
[----:B------:R-:W-:Y:S08]  /*0000*/  LDC R1, c[0x0][0x37c] ;  /* 0x0000df00ff017b82 */ /* 0x000ff00000000800 */
[----:B------:R-:W0:Y:S01]  /*0010*/  LDC.64 R12, c[0x0][0x380] ;  /* 0x0000e000ff0c7b82 */ /* 0x000e220000000a00 */
[----:B------:R-:W0:Y:S02]  /*0020*/  LDCU.64 UR8, c[0x0][0x358] ;  /* 0x00006b00ff0877ac */ /* 0x000e240008000a00 */
[----:B0-----:R-:W2:Y:S05]  /*0030*/  LDG.E.64 R14, desc[UR8][R12.64] ;  /* 0x000000080c0e7981 */ /* 0x001eaa000c1e1b00 */
[----:B------:R-:W0:Y:S01]  /*0040*/  LDC R0, c[0x0][0x364] ;  /* 0x0000d900ff007b82 */ /* 0x000e220000000800 */
[----:B------:R-:W1:Y:S01]  /*0050*/  S2R R9, SR_TID.X ;  /* 0x0000000000097919 */ /* 0x000e620000002100 */
[----:B------:R-:W0:Y:S06]  /*0060*/  S2R R3, SR_TID.Y ;  /* 0x0000000000037919 */ /* 0x000e2c0000002200 */
[----:B------:R-:W1:Y:S08]  /*0070*/  S2UR UR5, SR_CTAID.X ;  /* 0x00000000000579c3 */ /* 0x000e700000002500 */
[----:B------:R-:W1:Y:S08]  /*0080*/  LDC R8, c[0x0][0x360] ;  /* 0x0000d800ff087b82 */ /* 0x000e700000000800 */
[----:B------:R-:W0:Y:S01]  /*0090*/  S2UR UR4, SR_CTAID.Y ;  /* 0x00000000000479c3 */ /* 0x000e220000002600 */
[----:B-1----:R-:W-:-:S02]  /*00a0*/  IMAD R8, R8, UR5, R9 ;  /* 0x0000000508087c24 */ /* 0x002fc4000f8e0209 */
[----:B0-----:R-:W-:-:S03]  /*00b0*/  IMAD R0, R0, UR4, R3 ;  /* 0x0000000400007c24 */ /* 0x001fc6000f8e0203 */
[----:B--2---:R-:W-:-:S04]  /*00c0*/  ISETP.GT.U32.AND P0, PT, R14, R8, PT ;  /* 0x000000080e00720c */ /* 0x004fc80003f04070 */
[----:B------:R-:W-:-:S13]  /*00d0*/  ISETP.GT.U32.AND.EX P0, PT, R15, RZ, PT, P0 ;  /* 0x000000ff0f00720c */ /* 0x000fda0003f04100 */
[----:B------:R-:W-:Y:S05]  /*00e0*/  @!P0 EXIT ;  /* 0x000000000000894d */ /* 0x000fea0003800000 */
[----:B------:R-:W0:Y:S02]  /*00f0*/  LDC.64 R4, c[0x0][0x388] ;  /* 0x0000e200ff047b82 */ /* 0x000e240000000a00 */
[----:B0-----:R-:W2:Y:S02]  /*0100*/  LDG.E.64 R2, desc[UR8][R4.64+0x8] ;  /* 0x0000080804027981 */ /* 0x001ea4000c1e1b00 */
[----:B--2---:R-:W-:Y:S02]  /*0110*/  R2UR UR5, R3 ;  /* 0x00000000030572ca */ /* 0x004fe400000e0000 */
[----:B------:R-:W-:-:S11]  /*0120*/  R2UR UR4, R2 ;  /* 0x00000000020472ca */ /* 0x000fd600000e0000 */
[----:B------:R-:W-:Y:S02]  /*0130*/  IMAD.U32 R2, RZ, RZ, UR5 ;  /* 0x00000005ff027e24 */ /* 0x000fe4000f8e00ff */
[----:B------:R-:W-:-:S04]  /*0140*/  ISETP.LT.U32.AND P0, PT, R0, UR4, PT ;  /* 0x0000000400007c0c */ /* 0x000fc8000bf01070 */
[----:B------:R-:W-:-:S13]  /*0150*/  ISETP.GT.U32.AND.EX P0, PT, R2, RZ, PT, P0 ;  /* 0x000000ff0200720c */ /* 0x000fda0003f04100 */
[----:B------:R-:W-:Y:S05]  /*0160*/  @!P0 EXIT ;  /* 0x000000000000894d */ /* 0x000fea0003800000 */
[----:B------:R-:W0:Y:S02]  /*0170*/  LDC.64 R10, c[0x0][0x390] ;  /* 0x0000e400ff0a7b82 */ /* 0x000e240000000a00 */
[----:B0-----:R-:W2:Y:S01]  /*0180*/  LDG.E.64 R10, desc[UR8][R10.64] ;  /* 0x000000080a0a7981 */ /* 0x001ea2000c1e1b00 */
[----:B------:R-:W-:Y:S01]  /*0190*/  IMAD.MOV.U32 R20, RZ, RZ, RZ ;  /* 0x000000ffff147224 */ /* 0x000fe200078e00ff */
[----:B--2---:R-:W-:-:S04]  /*01a0*/  ISETP.NE.U32.AND P0, PT, R10, RZ, PT ;  /* 0x000000ff0a00720c */ /* 0x004fc80003f05070 */
[----:B------:R-:W-:-:S13]  /*01b0*/  ISETP.NE.AND.EX P0, PT, R11, RZ, PT, P0 ;  /* 0x000000ff0b00720c */ /* 0x000fda0003f05300 */
[----:B------:R-:W-:Y:S05]  /*01c0*/  @!P0 BRA `(.L_x_0) ;  /* 0x0000000800a48947 */ /* 0x000fea0003800000 */
[----:B------:R-:W2:Y:S04]  /*01d0*/  LDG.E.64 R4, desc[UR8][R4.64+0x10] ;  /* 0x0000100804047981 */ /* 0x000ea8000c1e1b00 */
[----:B------:R-:W5:Y:S01]  /*01e0*/  LDG.E.64 R12, desc[UR8][R12.64+0x10] ;  /* 0x000010080c0c7981 */ /* 0x000f62000c1e1b00 */
[C---:B------:R-:W-:Y:S01]  /*01f0*/  ISETP.GE.U32.AND P1, PT, R10.reuse, 0x8, PT ;  /* 0x000000080a00780c */ /* 0x040fe20003f26070 */
[-C--:B------:R-:W-:Y:S01]  /*0200*/  IMAD R3, R15, R0.reuse, RZ ;  /* 0x000000000f037224 */ /* 0x080fe200078e02ff */
[----:B------:R-:W-:Y:S01]  /*0210*/  LOP3.LUT R2, R10, 0x7, RZ, 0xc0, !PT ;  /* 0x000000070a027812 */ /* 0x000fe200078ec0ff */
[----:B------:R-:W-:Y:S01]  /*0220*/  IMAD.WIDE.U32 R14, R14, R0, RZ ;  /* 0x000000000e0e7225 */ /* 0x000fe200078e00ff */
[----:B------:R-:W-:Y:S02]  /*0230*/  ISETP.GE.U32.AND.EX P1, PT, R11, RZ, PT, P1 ;  /* 0x000000ff0b00720c */ /* 0x000fe40003f26110 */
[----:B------:R-:W-:Y:S01]  /*0240*/  ISETP.NE.U32.AND P0, PT, R2, RZ, PT ;  /* 0x000000ff0200720c */ /* 0x000fe20003f05070 */
[----:B------:R-:W-:-:S02]  /*0250*/  IMAD.MOV.U32 R20, RZ, RZ, RZ ;  /* 0x000000ffff147224 */ /* 0x000fc400078e00ff */
[----:B------:R-:W-:Y:S01]  /*0260*/  IMAD.IADD R6, R15, 0x1, R3 ;  /* 0x000000010f067824 */ /* 0x000fe200078e0203 */
[----:B------:R-:W-:Y:S02]  /*0270*/  ISETP.NE.AND.EX P0, PT, RZ, RZ, PT, P0 ;  /* 0x000000ffff00720c */ /* 0x000fe40003f05300 */
[----:B--2---:R-:W-:Y:S02]  /*0280*/  R2UR UR6, R4 ;  /* 0x00000000040672ca */ /* 0x004fe400000e0000 */
[----:B------:R-:W-:Y:S02]  /*0290*/  R2UR UR7, R5 ;  /* 0x00000000050772ca */ /* 0x000fe400000e0000 */
[----:B------:R-:W-:Y:S01]  /*02a0*/  CS2R R4, SRZ ;  /* 0x0000000000047805 */ /* 0x000fe2000001ff00 */
[----:B------:R-:W-:-:S12]  /*02b0*/  @!P1 BRA `(.L_x_1) ;  /* 0x0000000400089947 */ /* 0x000fd80003800000 */
[----:B-----5:R-:W-:Y:S01]  /*02c0*/  LEA R25, P2, R14, R12, 0x2 ;  /* 0x0000000c0e197211 */ /* 0x020fe200078410ff */
[--C-:B------:R-:W-:Y:S01]  /*02d0*/  IMAD.MOV.U32 R5, RZ, RZ, R11.reuse ;  /* 0x000000ffff057224 */ /* 0x100fe200078e000b */
[----:B------:R-:W-:Y:S01]  /*02e0*/  LOP3.LUT R4, R10, 0xfffffff8, RZ, 0xc0, !PT ;  /* 0xfffffff80a047812 */ /* 0x000fe200078ec0ff */
[----:B------:R-:W-:Y:S01]  /*02f0*/  IMAD.MOV.U32 R20, RZ, RZ, RZ ;  /* 0x000000ffff147224 */ /* 0x000fe200078e00ff */
[----:B------:R-:W-:Y:S01]  /*0300*/  IADD3 R25, P3, PT, R25, 0x10, RZ ;  /* 0x0000001019197810 */ /* 0x000fe20007f7e0ff */
[----:B------:R-:W-:Y:S01]  /*0310*/  IMAD.MOV.U32 R7, RZ, RZ, R11 ;  /* 0x000000ffff077224 */ /* 0x000fe200078e000b */
[----:B------:R-:W-:Y:S01]  /*0320*/  LEA.HI.X R22, R14, R13, R6, 0x2, P2 ;  /* 0x0000000d0e167211 */ /* 0x000fe200010f1406 */
[----:B------:R-:W-:Y:S01]  /*0330*/  IMAD.MOV.U32 R27, RZ, RZ, R4 ;  /* 0x000000ffff1b7224 */ /* 0x000fe200078e0004 */
[C---:B------:R-:W-:Y:S01]  /*0340*/  LEA R26, P1, R8.reuse, UR6, 0x2 ;  /* 0x00000006081a7c11 */ /* 0x040fe2000f8210ff */
[----:B------:R-:W-:Y:S02]  /*0350*/  USHF.L.U64.HI UR12, UR4, 0x2, UR5 ;  /* 0x00000002040c7899 */ /* 0x000fe40008010205 */
[----:B------:R-:W-:Y:S01]  /*0360*/  IMAD.X R22, RZ, RZ, R22, P3 ;  /* 0x000000ffff167224 */ /* 0x000fe200018e0616 */
[----:B------:R-:W-:Y:S01]  /*0370*/  LEA.HI.X R3, R8, UR7, RZ, 0x2, P1 ;  /* 0x0000000708037c11 */ /* 0x000fe200088f14ff */
[----:B------:R-:W-:-:S02]  /*0380*/  USHF.L.U32 UR11, UR4, 0x2, URZ ;  /* 0x00000002040b7899 */ /* 0x000fc400080006ff */
[----:B------:R-:W-:-:S12]  /*0390*/  USHF.L.U64.HI UR10, UR4, 0x5, UR5 ;  /* 0x00000005040a7899 */ /* 0x000fd80008010205 */
.L_x_2:
[----:B------:R-:W-:Y:S02]  /*03a0*/  IMAD.MOV.U32 R18, RZ, RZ, R26 ;  /* 0x000000ffff127224 */ /* 0x000fe400078e001a */
[----:B------:R-:W-:Y:S02]  /*03b0*/  IMAD.MOV.U32 R16, RZ, RZ, R25 ;  /* 0x000000ffff107224 */ /* 0x000fe400078e0019 */
[----:B------:R-:W-:Y:S02]  /*03c0*/  IMAD.MOV.U32 R17, RZ, RZ, R22 ;  /* 0x000000ffff117224 */ /* 0x000fe400078e0016 */
[----:B------:R-:W-:-:S03]  /*03d0*/  IMAD.MOV.U32 R19, RZ, RZ, R3 ;  /* 0x000000ffff137224 */ /* 0x000fc600078e0003 */
[----:B------:R-:W2:Y:S04]  /*03e0*/  LDG.E R29, desc[UR8][R16.64+-0x10] ;  /* 0xfffff008101d7981 */ /* 0x000ea8000c1e1900 */
[----:B------:R-:W2:Y:S01]  /*03f0*/  LDG.E R18, desc[UR8][R18.64] ;  /* 0x0000000812127981 */ /* 0x000ea2000c1e1900 */
[----:B------:R-:W-:-:S04]  /*0400*/  IADD3 R24, P1, PT, R26, UR11, RZ ;  /* 0x0000000b1a187c10 */ /* 0x000fc8000ff3e0ff */
[----:B------:R-:W-:Y:S02]  /*0410*/  IADD3.X R25, PT, PT, R3, UR12, RZ, P1, !PT ;  /* 0x0000000c03197c10 */ /* 0x000fe40008ffe4ff */
[----:B------:R-:W-:-:S03]  /*0420*/  IADD3 R22, P1, PT, R24, UR11, RZ ;  /* 0x0000000b18167c10 */ /* 0x000fc6000ff3e0ff */
[----:B------:R-:W3:Y:S01]  /*0430*/  LDG.E R21, desc[UR8][R24.64] ;  /* 0x0000000818157981 */ /* 0x000ee2000c1e1900 */
[----:B------:R-:W-:-:S05]  /*0440*/  IADD3.X R23, PT, PT, R25, UR12, RZ, P1, !PT ;  /* 0x0000000c19177c10 */ /* 0x000fca0008ffe4ff */
[----:B------:R-:W4:Y:S04]  /*0450*/  LDG.E R28, desc[UR8][R22.64] ;  /* 0x00000008161c7981 */ /* 0x000f28000c1e1900 */
[----:B------:R-:W3:Y:S01]  /*0460*/  LDG.E R24, desc[UR8][R16.64+-0xc] ;  /* 0xfffff40810187981 */ /* 0x000ee2000c1e1900 */
[----:B--2---:R-:W-:-:S03]  /*0470*/  IMAD R20, R29, R18, R20 ;  /* 0x000000121d147224 */ /* 0x004fc600078e0214 */
[----:B------:R-:W4:Y:S01]  /*0480*/  LDG.E R29, desc[UR8][R16.64+-0x8] ;  /* 0xfffff808101d7981 */ /* 0x000f22000c1e1900 */
[----:B------:R-:W-:-:S03]  /*0490*/  IADD3 R18, P1, PT, R22, UR11, RZ ;  /* 0x0000000b16127c10 */ /* 0x000fc6000ff3e0ff */
[----:B------:R-:W2:Y:S01]  /*04a0*/  LDG.E R22, desc[UR8][R16.64+-0x4] ;  /* 0xfffffc0810167981 */ /* 0x000ea2000c1e1900 */
[----:B------:R-:W-:Y:S01]  /*04b0*/  IADD3.X R19, PT, PT, R23, UR12, RZ, P1, !PT ;  /* 0x0000000c17137c10 */ /* 0x000fe20008ffe4ff */
[----:B---3--:R-:W-:Y:S01]  /*04c0*/  IMAD R24, R24, R21, R20 ;  /* 0x0000001518187224 */ /* 0x008fe200078e0214 */
[----:B------:R-:W-:-:S03]  /*04d0*/  IADD3 R20, P1, PT, R18, UR11, RZ ;  /* 0x0000000b12147c10 */ /* 0x000fc6000ff3e0ff */
[----:B------:R4:W2:Y:S01]  /*04e0*/  LDG.E R18, desc[UR8][R18.64] ;  /* 0x0000000812127981 */ /* 0x0008a2000c1e1900 */
[----:B------:R-:W-:Y:S01]  /*04f0*/  IADD3.X R21, PT, PT, R19, UR12, RZ, P1, !PT ;  /* 0x0000000c13157c10 */ /* 0x000fe20008ffe4ff */
[----:B----4-:R-:W-:-:S04]  /*0500*/  IMAD R19, R29, R28, R24 ;  /* 0x0000001c1d137224 */ /* 0x010fc800078e0218 */
[----:B------:R-:W3:Y:S04]  /*0510*/  LDG.E R29, desc[UR8][R20.64] ;  /* 0x00000008141d7981 */ /* 0x000ee8000c1e1900 */
[----:B------:R-:W3:Y:S01]  /*0520*/  LDG.E R28, desc[UR8][R16.64] ;  /* 0x00000008101c7981 */ /* 0x000ee2000c1e1900 */
[----:B------:R-:W-:-:S04]  /*0530*/  IADD3 R24, P1, PT, R20, UR11, RZ ;  /* 0x0000000b14187c10 */ /* 0x000fc8000ff3e0ff */
[----:B------:R-:W-:Y:S01]  /*0540*/  IADD3.X R25, PT, PT, R21, UR12, RZ, P1, !PT ;  /* 0x0000000c15197c10 */ /* 0x000fe20008ffe4ff */
[----:B------:R-:W4:Y:S04]  /*0550*/  LDG.E R20, desc[UR8][R16.64+0xc] ;  /* 0x00000c0810147981 */ /* 0x000f28000c1e1900 */
[----:B------:R-:W5:Y:S01]  /*0560*/  LDG.E R21, desc[UR8][R16.64+0x8] ;  /* 0x0000080810157981 */ /* 0x000f62000c1e1900 */
[----:B--2---:R-:W-:Y:S01]  /*0570*/  IMAD R23, R22, R18, R19 ;  /* 0x0000001216177224 */ /* 0x004fe200078e0213 */
[----:B------:R-:W-:Y:S02]  /*0580*/  IADD3 R22, P1, PT, R24, UR11, RZ ;  /* 0x0000000b18167c10 */ /* 0x000fe4000ff3e0ff */
[----:B------:R0:W2:Y:S01]  /*0590*/  LDG.E R24, desc[UR8][R24.64] ;  /* 0x0000000818187981 */ /* 0x0000a2000c1e1900 */
[----:B---3--:R-:W-:Y:S01]  /*05a0*/  IMAD R29, R28, R29, R23 ;  /* 0x0000001d1c1d7224 */ /* 0x008fe200078e0217 */
[----:B------:R-:W-:-:S02]  /*05b0*/  IADD3.X R23, PT, PT, R25, UR12, RZ, P1, !PT ;  /* 0x0000000c19177c10 */ /* 0x000fc40008ffe4ff */
[----:B------:R-:W2:Y:S01]  /*05c0*/  LDG.E R28, desc[UR8][R16.64+0x4] ;  /* 0x00000408101c7981 */ /* 0x000ea2000c1e1900 */
[----:B------:R-:W-:-:S03]  /*05d0*/  IADD3 R18, P1, PT, R22, UR11, RZ ;  /* 0x0000000b16127c10 */ /* 0x000fc6000ff3e0ff */
[----:B------:R-:W5:Y:S01]  /*05e0*/  LDG.E R22, desc[UR8][R22.64] ;  /* 0x0000000816167981 */ /* 0x000f62000c1e1900 */
[----:B------:R-:W-:-:S05]  /*05f0*/  IADD3.X R19, PT, PT, R23, UR12, RZ, P1, !PT ;  /* 0x0000000c17137c10 */ /* 0x000fca0008ffe4ff */
[----:B------:R-:W4:Y:S01]  /*0600*/  LDG.E R18, desc[UR8][R18.64] ;  /* 0x0000000812127981 */ /* 0x000f22000c1e1900 */
[----:B------:R-:W-:-:S04]  /*0610*/  IADD3 R27, P1, PT, R27, -0x8, RZ ;  /* 0xfffffff81b1b7810 */ /* 0x000fc80007f3e0ff */
[----:B------:R-:W-:Y:S02]  /*0620*/  IADD3.X R7, PT, PT, R7, -0x1, RZ, P1, !PT ;  /* 0xffffffff07077810 */ /* 0x000fe40000ffe4ff */
[----:B------:R-:W-:Y:S01]  /*0630*/  ISETP.NE.U32.AND P1, PT, R27, RZ, PT ;  /* 0x000000ff1b00720c */ /* 0x000fe20003f25070 */
[----:B0-----:R-:W-:-:S03]  /*0640*/  IMAD.U32 R25, RZ, RZ, UR4 ;  /* 0x00000004ff197e24 */ /* 0x001fc6000f8e00ff */
[----:B------:R-:W-:Y:S02]  /*0650*/  ISETP.NE.AND.EX P1, PT, R7, RZ, PT, P1 ;  /* 0x000000ff0700720c */ /* 0x000fe40003f25310 */
[----:B------:R-:W-:Y:S02]  /*0660*/  LEA R26, P2, R25, R26, 0x5 ;  /* 0x0000001a191a7211 */ /* 0x000fe400078428ff */
[----:B------:R-:W-:Y:S02]  /*0670*/  IADD3 R25, P3, PT, R16, 0x20, RZ ;  /* 0x0000002010197810 */ /* 0x000fe40007f7e0ff */
[----:B------:R-:W-:Y:S01]  /*0680*/  IADD3.X R3, PT, PT, R3, UR10, RZ, P2, !PT ;  /* 0x0000000a03037c10 */ /* 0x000fe200097fe4ff */
[----:B--2---:R-:W-:-:S04]  /*0690*/  IMAD R24, R28, R24, R29 ;  /* 0x000000181c187224 */ /* 0x004fc800078e021d */
[----:B-----5:R-:W-:Y:S02]  /*06a0*/  IMAD R21, R21, R22, R24 ;  /* 0x0000001615157224 */ /* 0x020fe400078e0218 */
[----:B------:R-:W-:Y:S02]  /*06b0*/  IMAD.X R22, RZ, RZ, R17, P3 ;  /* 0x000000ffff167224 */ /* 0x000fe400018e0611 */
[----:B----4-:R-:W-:Y:S01]  /*06c0*/  IMAD R20, R20, R18, R21 ;  /* 0x0000001214147224 */ /* 0x010fe200078e0215 */
[----:B------:R-:W-:Y:S06]  /*06d0*/  @P1 BRA `(.L_x_2) ;  /* 0xfffffffc00301947 */ /* 0x000fec000383ffff */
.L_x_1:
[----:B------:R-:W-:Y:S05]  /*06e0*/  @!P0 BRA `(.L_x_0) ;  /* 0x00000004005c8947 */ /* 0x000fea0003800000 */
[----:B------:R-:W-:Y:S02]  /*06f0*/  ISETP.GE.U32.AND P1, PT, R2, 0x4, PT ;  /* 0x000000040200780c */ /* 0x000fe40003f26070 */
[----:B------:R-:W-:Y:S02]  /*0700*/  LOP3.LUT R21, R10, 0x3, RZ, 0xc0, !PT ;  /* 0x000000030a157812 */ /* 0x000fe400078ec0ff */
[----:B------:R-:W-:Y:S02]  /*0710*/  ISETP.GE.U32.AND.EX P1, PT, RZ, RZ, PT, P1 ;  /* 0x000000ffff00720c */ /* 0x000fe40003f26110 */
[----:B------:R-:W-:-:S04]  /*0720*/  ISETP.NE.U32.AND P0, PT, R21, RZ, PT ;  /* 0x000000ff1500720c */ /* 0x000fc80003f05070 */
[----:B------:R-:W-:-:S07]  /*0730*/  ISETP.NE.AND.EX P0, PT, RZ, RZ, PT, P0 ;  /* 0x000000ffff00720c */ /* 0x000fce0003f05300 */
[----:B------:R-:W-:Y:S06]  /*0740*/  @!P1 BRA `(.L_x_3) ;  /* 0x0000000000849947 */ /* 0x000fec0003800000 */
[C---:B------:R-:W-:Y:S01]  /*0750*/  IMAD R16, R4.reuse, UR5, RZ ;  /* 0x0000000504107c24 */ /* 0x040fe2000f8e02ff */
[----:B------:R-:W-:Y:S01]  /*0760*/  USHF.L.U32 UR11, UR4, 0x2, URZ ;  /* 0x00000002040b7899 */ /* 0x000fe200080006ff */
[----:B------:R-:W-:Y:S01]  /*0770*/  IMAD.MOV.U32 R9, RZ, RZ, RZ ;  /* 0x000000ffff097224 */ /* 0x000fe200078e00ff */
[----:B------:R-:W-:Y:S02]  /*0780*/  USHF.L.U64.HI UR10, UR4, 0x2, UR5 ;  /* 0x00000002040a7899 */ /* 0x000fe40008010205 */
[----:B------:R-:W-:Y:S02]  /*0790*/  IMAD R7, R5, UR4, R16 ;  /* 0x0000000405077c24 */ /* 0x000fe4000f8e0210 */
[----:B------:R-:W-:-:S04]  /*07a0*/  IMAD.WIDE.U32 R2, R4, UR4, R8 ;  /* 0x0000000404027c25 */ /* 0x000fc8000f8e0008 */
[----:B------:R-:W-:Y:S01]  /*07b0*/  IMAD.IADD R3, R3, 0x1, R7 ;  /* 0x0000000103037824 */ /* 0x000fe200078e0207 */
[----:B------:R-:W-:Y:S02]  /*07c0*/  LEA R24, P2, R2, UR6, 0x2 ;  /* 0x0000000602187c11 */ /* 0x000fe4000f8410ff */
[----:B------:R-:W-:Y:S02]  /*07d0*/  IADD3 R7, P1, PT, R4, R14, RZ ;  /* 0x0000000e04077210 */ /* 0x000fe40007f3e0ff */
[----:B------:R-:W-:Y:S02]  /*07e0*/  LEA.HI.X R25, R2, UR7, R3, 0x2, P2 ;  /* 0x0000000702197c11 */ /* 0x000fe400090f1403 */
[----:B------:R-:W-:Y:S01]  /*07f0*/  IADD3 R16, P2, PT, R24, UR11, RZ ;  /* 0x0000000b18107c10 */ /* 0x000fe2000ff5e0ff */
[----:B------:R-:W-:Y:S01]  /*0800*/  IMAD.X R2, R5, 0x1, R6, P1 ;  /* 0x0000000105027824 */ /* 0x000fe200008e0606 */
[----:B-----5:R-:W-:Y:S01]  /*0810*/  LEA R18, P1, R7, R12, 0x2 ;  /* 0x0000000c07127211 */ /* 0x020fe200078210ff */
[----:B------:R-:W2:Y:S01]  /*0820*/  LDG.E R24, desc[UR8][R24.64] ;  /* 0x0000000818187981 */ /* 0x000ea2000c1e1900 */
[----:B------:R-:W-:-:S02]  /*0830*/  IADD3.X R17, PT, PT, R25, UR10, RZ, P2, !PT ;  /* 0x0000000a19117c10 */ /* 0x000fc400097fe4ff */
[----:B------:R-:W-:Y:S02]  /*0840*/  LEA.HI.X R19, R7, R13, R2, 0x2, P1 ;  /* 0x0000000d07137211 */ /* 0x000fe400008f1402 */
[----:B------:R-:W-:Y:S02]  /*0850*/  IADD3 R2, P1, PT, R16, UR11, RZ ;  /* 0x0000000b10027c10 */ /* 0x000fe4000ff3e0ff */
[----:B------:R-:W3:Y:S02]  /*0860*/  LDG.E R16, desc[UR8][R16.64] ;  /* 0x0000000810107981 */ /* 0x000ee4000c1e1900 */
[----:B------:R-:W-:Y:S02]  /*0870*/  IADD3.X R3, PT, PT, R17, UR10, RZ, P1, !PT ;  /* 0x0000000a11037c10 */ /* 0x000fe40008ffe4ff */
[----:B------:R-:W2:Y:S01]  /*0880*/  LDG.E R7, desc[UR8][R18.64] ;  /* 0x0000000812077981 */ /* 0x000ea2000c1e1900 */
[----:B------:R-:W-:-:S03]  /*0890*/  IADD3 R22, P1, PT, R2, UR11, RZ ;  /* 0x0000000b02167c10 */ /* 0x000fc6000ff3e0ff */
[----:B------:R-:W3:Y:S01]  /*08a0*/  LDG.E R26, desc[UR8][R18.64+0x4] ;  /* 0x00000408121a7981 */ /* 0x000ee2000c1e1900 */
[----:B------:R-:W-:-:S03]  /*08b0*/  IADD3.X R23, PT, PT, R3, UR10, RZ, P1, !PT ;  /* 0x0000000a03177c10 */ /* 0x000fc60008ffe4ff */
[----:B------:R-:W4:Y:S04]  /*08c0*/  LDG.E R2, desc[UR8][R2.64] ;  /* 0x0000000802027981 */ /* 0x000f28000c1e1900 */
[----:B------:R-:W4:Y:S04]  /*08d0*/  LDG.E R28, desc[UR8][R18.64+0x8] ;  /* 0x00000808121c7981 */ /* 0x000f28000c1e1900 */
[----:B------:R-:W4:Y:S04]  /*08e0*/  LDG.E R27, desc[UR8][R18.64+0xc] ;  /* 0x00000c08121b7981 */ /* 0x000f28000c1e1900 */
[----:B------:R-:W4:Y:S01]  /*08f0*/  LDG.E R22, desc[UR8][R22.64] ;  /* 0x0000000816167981 */ /* 0x000f22000c1e1900 */
[----:B------:R-:W-:-:S05]  /*0900*/  IADD3 R4, P1, PT, R4, 0x4, RZ ;  /* 0x0000000404047810 */ /* 0x000fca0007f3e0ff */
[----:B------:R-:W-:Y:S02]  /*0910*/  IMAD.X R5, RZ, RZ, R5, P1 ;  /* 0x000000ffff057224 */ /* 0x000fe400008e0605 */
[----:B--2---:R-:W-:-:S04]  /*0920*/  IMAD R7, R7, R24, R20 ;  /* 0x0000001807077224 */ /* 0x004fc800078e0214 */
[----:B---3--:R-:W-:-:S04]  /*0930*/  IMAD R7, R26, R16, R7 ;  /* 0x000000101a077224 */ /* 0x008fc800078e0207 */
[----:B----4-:R-:W-:-:S04]  /*0940*/  IMAD R7, R28, R2, R7 ;  /* 0x000000021c077224 */ /* 0x010fc800078e0207 */
[----:B------:R-:W-:-:S07]  /*0950*/  IMAD R20, R27, R22, R7 ;  /* 0x000000161b147224 */ /* 0x000fce00078e0207 */
.L_x_3:
[----:B------:R-:W-:Y:S05]  /*0960*/  @!P0 BRA `(.L_x_0) ;  /* 0x0000000000bc8947 */ /* 0x000fea0003800000 */
[----:B------:R-:W-:Y:S02]  /*0970*/  ISETP.NE.U32.AND P1, PT, R21, 0x1, PT ;  /* 0x000000011500780c */ /* 0x000fe40003f25070 */
[----:B------:R-:W-:Y:S02]  /*0980*/  LOP3.LUT R2, R10, 0x1, RZ, 0xc0, !PT ;  /* 0x000000010a027812 */ /* 0x000fe400078ec0ff */
[----:B------:R-:W-:Y:S02]  /*0990*/  ISETP.NE.AND.EX P1, PT, RZ, RZ, PT, P1 ;  /* 0x000000ffff00720c */ /* 0x000fe40003f25310 */
[----:B------:R-:W-:-:S04]  /*09a0*/  ISETP.NE.U32.AND P0, PT, R2, 0x1, PT ;  /* 0x000000010200780c */ /* 0x000fc80003f05070 */
[----:B------:R-:W-:-:S07]  /*09b0*/  ISETP.NE.U32.AND.EX P0, PT, RZ, RZ, PT, P0 ;  /* 0x000000ffff00720c */ /* 0x000fce0003f05100 */
[----:B------:R-:W-:Y:S06]  /*09c0*/  @!P1 BRA `(.L_x_4) ;  /* 0x0000000000649947 */ /* 0x000fec0003800000 */
[C---:B------:R-:W-:Y:S01]  /*09d0*/  IMAD R2, R4.reuse, UR5, RZ ;  /* 0x0000000504027c24 */ /* 0x040fe2000f8e02ff */
[C---:B------:R-:W-:Y:S01]  /*09e0*/  IADD3 R3, P1, PT, R4.reuse, R14, RZ ;  /* 0x0000000e04037210 */ /* 0x040fe20007f3e0ff */
[----:B------:R-:W-:Y:S02]  /*09f0*/  IMAD.MOV.U32 R18, RZ, RZ, R8 ;  /* 0x000000ffff127224 */ /* 0x000fe400078e0008 */
[----:B------:R-:W-:Y:S02]  /*0a00*/  IMAD.MOV.U32 R19, RZ, RZ, RZ ;  /* 0x000000ffff137224 */ /* 0x000fe400078e00ff */
[----:B------:R-:W-:Y:S02]  /*0a10*/  IMAD R17, R5, UR4, R2 ;  /* 0x0000000405117c24 */ /* 0x000fe4000f8e0202 */
[----:B------:R-:W-:-:S04]  /*0a20*/  IMAD.WIDE.U32 R18, R4, UR4, R18 ;  /* 0x0000000404127c25 */ /* 0x000fc8000f8e0012 */
[----:B------:R-:W-:Y:S01]  /*0a30*/  IMAD.X R7, R5, 0x1, R6, P1 ;  /* 0x0000000105077824 */ /* 0x000fe200008e0606 */
[----:B-----5:R-:W-:Y:S01]  /*0a40*/  LEA R2, P1, R3, R12, 0x2 ;  /* 0x0000000c03027211 */ /* 0x020fe200078210ff */
[----:B------:R-:W-:Y:S01]  /*0a50*/  IMAD.IADD R17, R19, 0x1, R17 ;  /* 0x0000000113117824 */ /* 0x000fe200078e0211 */
[C---:B------:R-:W-:Y:S01]  /*0a60*/  LEA R16, P2, R18.reuse, UR6, 0x2 ;  /* 0x0000000612107c11 */ /* 0x040fe2000f8410ff */
[----:B------:R-:W-:Y:S01]  /*0a70*/  IMAD.U32 R19, RZ, RZ, UR4 ;  /* 0x00000004ff137e24 */ /* 0x000fe2000f8e00ff */
[----:B------:R-:W-:Y:S01]  /*0a80*/  LEA.HI.X R3, R3, R13, R7, 0x2, P1 ;  /* 0x0000000d03037211 */ /* 0x000fe200008f1407 */
[----:B------:R-:W-:Y:S01]  /*0a90*/  IMAD.U32 R7, RZ, RZ, UR4 ;  /* 0x00000004ff077e24 */ /* 0x000fe2000f8e00ff */
[----:B------:R-:W-:Y:S01]  /*0aa0*/  LEA.HI.X R17, R18, UR7, R17, 0x2, P2 ;  /* 0x0000000712117c11 */ /* 0x000fe200090f1411 */
[----:B------:R-:W-:Y:S01]  /*0ab0*/  IMAD.U32 R21, RZ, RZ, UR5 ;  /* 0x00000005ff157e24 */ /* 0x000fe2000f8e00ff */
[----:B------:R-:W-:-:S03]  /*0ac0*/  LEA R18, P1, R19, R16, 0x2 ;  /* 0x0000001013127211 */ /* 0x000fc600078210ff */
[----:B------:R-:W2:Y:S01]  /*0ad0*/  LDG.E R16, desc[UR8][R16.64] ;  /* 0x0000000810107981 */ /* 0x000ea2000c1e1900 */
[----:B------:R-:W-:-:S03]  /*0ae0*/  LEA.HI.X R19, R7, R17, R21, 0x2, P1 ;  /* 0x0000001107137211 */ /* 0x000fc600008f1415 */
[----:B------:R-:W2:Y:S04]  /*0af0*/  LDG.E R7, desc[UR8][R2.64] ;  /* 0x0000000802077981 */ /* 0x000ea8000c1e1900 */
[----:B------:R-:W3:Y:S04]  /*0b00*/  LDG.E R21, desc[UR8][R2.64+0x4] ;  /* 0x0000040802157981 */ /* 0x000ee8000c1e1900 */
[----:B------:R-:W3:Y:S01]  /*0b10*/  LDG.E R18, desc[UR8][R18.64] ;  /* 0x0000000812127981 */ /* 0x000ee2000c1e1900 */
[----:B------:R-:W-:-:S05]  /*0b20*/  IADD3 R4, P1, PT, R4, 0x2, RZ ;  /* 0x0000000204047810 */ /* 0x000fca0007f3e0ff */
[----:B------:R-:W-:Y:S02]  /*0b30*/  IMAD.X R5, RZ, RZ, R5, P1 ;  /* 0x000000ffff057224 */ /* 0x000fe400008e0605 */
[----:B--2---:R-:W-:-:S04]  /*0b40*/  IMAD R7, R7, R16, R20 ;  /* 0x0000001007077224 */ /* 0x004fc800078e0214 */
[----:B---3--:R-:W-:-:S07]  /*0b50*/  IMAD R20, R21, R18, R7 ;  /* 0x0000001215147224 */ /* 0x008fce00078e0207 */
.L_x_4:
[----:B------:R-:W-:Y:S05]  /*0b60*/  @P0 BRA `(.L_x_0) ;  /* 0x00000000003c0947 */ /* 0x000fea0003800000 */
        /* <DEDUP_REMOVED lines=9> */
[C---:B------:R-:W-:Y:S02]  /*0c00*/  LEA R6, P1, R2.reuse, UR6, 0x2 ;  /* 0x0000000602067c11 */ /* 0x040fe4000f8210ff */
[----:B------:R-:W-:Y:S02]  /*0c10*/  LEA.HI.X R5, R15, R13, R5, 0x2, P0 ;  /* 0x0000000d0f057211 */ /* 0x000fe400000f1405 */
[----:B------:R-:W-:-:S04]  /*0c20*/  LEA.HI.X R7, R2, UR7, R3, 0x2, P1 ;  /* 0x0000000702077c11 */ /* 0x000fc800088f1403 */
[----:B------:R-:W2:Y:S04]  /*0c30*/  LDG.E R5, desc[UR8][R4.64] ;  /* 0x0000000804057981 */ /* 0x000ea8000c1e1900 */
[----:B------:R-:W2:Y:S02]  /*0c40*/  LDG.E R6, desc[UR8][R6.64] ;  /* 0x0000000806067981 */ /* 0x000ea4000c1e1900 */
[----:B--2---:R-:W-:-:S07]  /*0c50*/  IMAD R20, R5, R6, R20 ;  /* 0x0000000605147224 */ /* 0x004fce00078e0214 */
.L_x_0:
[----:B------:R-:W0:Y:S02]  /*0c60*/  LDC.64 R4, c[0x0][0x390] ;  /* 0x0000e400ff047b82 */ /* 0x000e240000000a00 */
[----:B0-----:R-:W2:Y:S01]  /*0c70*/  LDG.E.64 R2, desc[UR8][R4.64+0x10] ;  /* 0x0000100804027981 */ /* 0x001ea2000c1e1b00 */
[----:B------:R-:W-:Y:S02]  /*0c80*/  IMAD.MOV.U32 R9, RZ, RZ, RZ ;  /* 0x000000ffff097224 */ /* 0x000fe400078e00ff */
[----:B------:R-:W-:Y:S02]  /*0c90*/  IMAD R7, R11, R0, RZ ;  /* 0x000000000b077224 */ /* 0x000fe400078e02ff */
[----:B------:R-:W-:-:S04]  /*0ca0*/  IMAD.WIDE.U32 R10, R0, R10, R8 ;  /* 0x0000000a000a7225 */ /* 0x000fc800078e0008 */
[----:B------:R-:W-:Y:S01]  /*0cb0*/  IMAD.IADD R7, R11, 0x1, R7 ;  /* 0x000000010b077824 */ /* 0x000fe200078e0207 */
[----:B--2---:R-:W-:-:S04]  /*0cc0*/  LEA R2, P0, R10, R2, 0x2 ;  /* 0x000000020a027211 */ /* 0x004fc800078010ff */
[----:B------:R-:W-:-:S05]  /*0cd0*/  LEA.HI.X R3, R10, R3, R7, 0x2, P0 ;  /* 0x000000030a037211 */ /* 0x000fca00000f1407 */
[----:B------:R-:W-:Y:S01]  /*0ce0*/  STG.E desc[UR8][R2.64], R20 ;  /* 0x0000001402007986 */ /* 0x000fe2000c101908 */
[----:B------:R-:W-:Y:S05]  /*0cf0*/  EXIT ;  /* 0x000000000000794d */ /* 0x000fea0003800000 */
.L_x_5:
[----:B------:R-:W-:-:S00]  /*0d00*/  BRA `(.L_x_5) ;  /* 0xfffffffc00fc7947 */ /* 0x000fc0000383ffff */
[----:B------:R-:W-:-:S00]  /*0d10*/  NOP ;  /* 0x0000000000007918 */ /* 0x000fc00000000000 */
        /* <DEDUP_REMOVED lines=14> */
.L_x_6:


//--------------------- .nv.shared.reserved.0     --------------------------
	.section	.nv.shared.reserved.0,"aw",@nobits
	.weak		__nv_reservedSMEM_offset_0_alias
	.size		__nv_reservedSMEM_offset_0_alias, 0, 64
	.other		__nv_reservedSMEM_offset_0_alias,@"STO_CUDA_RESERVED_SHARED STV_DEFAULT"
__nv_reservedSMEM_offset_0_alias:
	.zero		0
	.zero		64


//--------------------- .nv.constant0._Z11gpu_mat_mulP6MatrixS0_S0_ --------------------------
	.section	.nv.constant0._Z11gpu_mat_mulP6MatrixS0_S0_,"a",@progbits
	.sectionflags	@""
	.align	4
.nv.constant0._Z11gpu_mat_mulP6MatrixS0_S0_:
	.zero		920


//--------------------- SYMBOLS --------------------------

	.type		.nv.reservedSmem.offset0,@object
	.size		.nv.reservedSmem.offset0,0x4
